//
// Generated by NVIDIA NVVM Compiler
//
// Compiler Build ID: CL-36424714
// Cuda compilation tools, release 13.0, V13.0.88
// Based on NVVM 20.0.0
//

.version 9.0
.target sm_100
.address_size 64

	// .globl	_Z6simplei
.extern .func  (.param .b32 func_retval0) vprintf
(
	.param .b64 vprintf_param_0,
	.param .b64 vprintf_param_1
)
;
.global .align 1 .b8 $str[14] = {115, 105, 109, 112, 108, 101, 32, 97, 114, 103, 115, 58, 10};
.global .align 1 .b8 $str$1[9] = {97, 114, 103, 58, 32, 37, 100, 10};
.global .align 1 .b8 $str$2[19] = {115, 105, 109, 112, 108, 101, 32, 97, 114, 103, 115, 32, 100, 111, 110, 101, 46, 10};

.visible .entry _Z6simplei(
	.param .u32 _Z6simplei_param_0
)
{
	.local .align 8 .b8 	__local_depot0[8];
	.reg .b64 	%SP;
	.reg .b64 	%SPL;
	.reg .b32 	%r<8>;
	.reg .b64 	%rd<9>;

	mov.u64 	%SPL, __local_depot0;
	cvta.local.u64 	%SP, %SPL;
	ld.param.u32 	%r1, [_Z6simplei_param_0];
	add.u64 	%rd1, %SP, 0;
	add.u64 	%rd2, %SPL, 0;
	mov.u64 	%rd3, $str;
	cvta.global.u64 	%rd4, %rd3;
	{ // callseq 0, 0
	.param .b64 param0;
	st.param.b64 	[param0], %rd4;
	.param .b64 param1;
	st.param.b64 	[param1], 0;
	.param .b32 retval0;
	call.uni (retval0), 
	vprintf, 
	(
	param0, 
	param1
	);
	ld.param.b32 	%r2, [retval0];
	} // callseq 0
	st.local.u32 	[%rd2], %r1;
	mov.u64 	%rd5, $str$1;
	cvta.global.u64 	%rd6, %rd5;
	{ // callseq 1, 0
	.param .b64 param0;
	st.param.b64 	[param0], %rd6;
	.param .b64 param1;
	st.param.b64 	[param1], %rd1;
	.param .b32 retval0;
	call.uni (retval0), 
	vprintf, 
	(
	param0, 
	param1
	);
	ld.param.b32 	%r4, [retval0];
	} // callseq 1
	mov.u64 	%rd7, $str$2;
	cvta.global.u64 	%rd8, %rd7;
	{ // callseq 2, 0
	.param .b64 param0;
	st.param.b64 	[param0], %rd8;
	.param .b64 param1;
	st.param.b64 	[param1], 0;
	.param .b32 retval0;
	call.uni (retval0), 
	vprintf, 
	(
	param0, 
	param1
	);
	ld.param.b32 	%r6, [retval0];
	} // callseq 2
	ret;

}


// ===== COMPILED SASS (sm_100) =====

	.target	sm_100

	.elftype	@"ET_EXEC"


//--------------------- .note.nv.tkinfo           --------------------------
	.section	.note.nv.tkinfo,"",@"SHT_NOTE"
	.sectionflags	@"SHF_NOTE_NV_TKINFO"
	.tkinfo
        /*0018*/ 	.word	0x00000002
        /*0030*/ 	.string	""
        /*0030*/ 	.string	"ptxas"
        /*0030*/ 	.string	"Cuda compilation tools, release 13.0, V13.0.88"
        /*0030*/ 	.string	"Build cuda_13.0.r13.0/compiler.36424714_0"
        /*0030*/ 	.string	"-arch sm_100 -m 64 "



//--------------------- .note.nv.cuinfo           --------------------------
	.section	.note.nv.cuinfo,"",@"SHT_NOTE"
	.sectionflags	@"SHF_NOTE_NV_CUINFO"
        /*0018*/ 	.short	0x0002
        /*001a*/ 	.short	0x0064
        /*001c*/ 	.short	0x0082
	.zero		2


//--------------------- .nv.info                  --------------------------
	.section	.nv.info,"",@"SHT_CUDA_INFO"
	.align	4


	//----- nvinfo : EIATTR_REGCOUNT
	.align		4
        /*0000*/ 	.byte	0x04, 0x2f
        /*0002*/ 	.short	(.L_4 - .L_3)
	.align		4
.L_3:
        /*0004*/ 	.word	index@(_Z6simplei)
        /*0008*/ 	.word	0x00000018


	//----- nvinfo : EIATTR_FRAME_SIZE
	.align		4
.L_4:
        /*000c*/ 	.byte	0x04, 0x11
        /*000e*/ 	.short	(.L_6 - .L_5)
	.align		4
.L_5:
        /*0010*/ 	.word	index@(_Z6simplei)
        /*0014*/ 	.word	0x00000008


	//----- nvinfo : EIATTR_MIN_STACK_SIZE
	.align		4
.L_6:
        /*0018*/ 	.byte	0x04, 0x12
        /*001a*/ 	.short	(.L_8 - .L_7)
	.align		4
.L_7:
        /*001c*/ 	.word	index@(_Z6simplei)
        /*0020*/ 	.word	0x00000008
.L_8:


//--------------------- .nv.compat                --------------------------
	.section	.nv.compat,"",@"SHT_CUDA_COMPAT_INFO"
	.align	4
        /*0000*/ 	.byte	0x02, 0x09, 0x00, 0x00, 0x02, 0x02, 0x01, 0x00, 0x02, 0x05, 0x05, 0x00, 0x03, 0x07, 0x01, 0x01
        /*0010*/ 	.byte	0x02, 0x03, 0x00, 0x00, 0x02, 0x06, 0x01, 0x00, 0x04, 0x0b, 0x08, 0x00, 0x09, 0x00, 0x00, 0x00
        /*0020*/ 	.byte	0x00, 0x00, 0x00, 0x00


//--------------------- .nv.info._Z6simplei       --------------------------
	.section	.nv.info._Z6simplei,"",@"SHT_CUDA_INFO"
	.sectionflags	@""
	.align	4


	//----- nvinfo : EIATTR_CUDA_API_VERSION
	.align		4
        /*0000*/ 	.byte	0x04, 0x37
        /*0002*/ 	.short	(.L_10 - .L_9)
.L_9:
        /*0004*/ 	.word	0x00000082


	//----- nvinfo : EIATTR_KPARAM_INFO
	.align		4
.L_10:
        /*0008*/ 	.byte	0x04, 0x17
        /*000a*/ 	.short	(.L_12 - .L_11)
.L_11:
        /*000c*/ 	.word	0x00000000
        /*0010*/ 	.short	0x0000
        /*0012*/ 	.short	0x0000
        /*0014*/ 	.byte	0x00, 0xf0, 0x11, 0x00


	//----- nvinfo : EIATTR_SPARSE_MMA_MASK
	.align		4
.L_12:
        /*0018*/ 	.byte	0x03, 0x50
        /*001a*/ 	.short	0x0000


	//----- nvinfo : EIATTR_MAXREG_COUNT
	.align		4
        /*001c*/ 	.byte	0x03, 0x1b
        /*001e*/ 	.short	0x00ff


	//----- nvinfo : EIATTR_EXTERNS
	.align		4
        /*0020*/ 	.byte	0x04, 0x0f
        /*0022*/ 	.short	(.L_14 - .L_13)


	//   ....[0]....
	.align		4
.L_13:
        /*0024*/ 	.word	index@(vprintf)


	//----- nvinfo : EIATTR_MERCURY_ISA_VERSION
	.align		4
.L_14:
        /*0028*/ 	.byte	0x03, 0x5f
        /*002a*/ 	.short	0x0101


	//----- nvinfo : EIATTR_VRC_CTA_INIT_COUNT
	.align		4
        /*002c*/ 	.byte	0x02, 0x4a
	.zero		1
	.zero		1


	//----- nvinfo : EIATTR_SYSCALL_OFFSETS
	.align		4
        /*0030*/ 	.byte	0x04, 0x46
        /*0032*/ 	.short	(.L_16 - .L_15)


	//   ....[0]....
.L_15:
        /*0034*/ 	.word	0x000000d0


	//   ....[1]....
        /*0038*/ 	.word	0x00000170


	//   ....[2]....
        /*003c*/ 	.word	0x000001e0


	//----- nvinfo : EIATTR_EXIT_INSTR_OFFSETS
	.align		4
.L_16:
        /*0040*/ 	.byte	0x04, 0x1c
        /*0042*/ 	.short	(.L_18 - .L_17)


	//   ....[0]....
.L_17:
        /*0044*/ 	.word	0x000001f0


	//----- nvinfo : EIATTR_CBANK_PARAM_SIZE
	.align		4
.L_18:
        /*0048*/ 	.byte	0x03, 0x19
        /*004a*/ 	.short	0x0004


	//----- nvinfo : EIATTR_PARAM_CBANK
	.align		4
        /*004c*/ 	.byte	0x04, 0x0a
        /*004e*/ 	.short	(.L_20 - .L_19)
	.align		4
.L_19:
        /*0050*/ 	.word	index@(.nv.constant0._Z6simplei)
        /*0054*/ 	.short	0x0380
        /*0056*/ 	.short	0x0004


	//----- nvinfo : EIATTR_SW_WAR
	.align		4
.L_20:
        /*0058*/ 	.byte	0x04, 0x36
        /*005a*/ 	.short	(.L_22 - .L_21)
.L_21:
        /*005c*/ 	.word	0x00000008
.L_22:


//--------------------- .nv.callgraph             --------------------------
	.section	.nv.callgraph,"",@"SHT_CUDA_CALLGRAPH"
	.align	4
	.sectionentsize	8
	.align		4
        /*0000*/ 	.word	0x00000000
	.align		4
        /*0004*/ 	.word	0xffffffff
	.align		4
        /*0008*/ 	.word	index@(_Z6simplei)
	.align		4
        /*000c*/ 	.word	index@(vprintf)
	.align		4
        /*0010*/ 	.word	0x00000000
	.align		4
        /*0014*/ 	.word	0xfffffffe
	.align		4
        /*0018*/ 	.word	0x00000000
	.align		4
        /*001c*/ 	.word	0xfffffffd
	.align		4
        /*0020*/ 	.word	0x00000000
	.align		4
        /*0024*/ 	.word	0xfffffffc


//--------------------- .nv.constant4             --------------------------
	.section	.nv.constant4,"a",@progbits
	.align	8
	.align		8
.nv.constant4:
        /*0000*/ 	.dword	vprintf
	.align		8
        /*0008*/ 	.dword	$str
	.align		8
        /*0010*/ 	.dword	$str$1
	.align		8
        /*0018*/ 	.dword	$str$2


//--------------------- .text._Z6simplei          --------------------------
	.section	.text._Z6simplei,"ax",@progbits
	.align	128
        .global         _Z6simplei
        .type           _Z6simplei,@function
        .size           _Z6simplei,(.L_x_4 - _Z6simplei)
        .other          _Z6simplei,@"STO_CUDA_ENTRY STV_DEFAULT"
_Z6simplei:
.text._Z6simplei:
[----:B------:R-:W0:Y:S01]  /*0000*/  LDC R1, c[0x0][0x37c] ;  /* 0x0000df00ff017b82 */ /* 0x000e220000000800 */
[----:B------:R-:W-:Y:S01]  /*0010*/  MOV R2, 0x0 ;  /* 0x0000000000027802 */ /* 0x000fe20000000f00 */
[----:B------:R-:W1:Y:S01]  /*0020*/  LDCU UR4, c[0x0][0x2f8] ;  /* 0x00005f00ff0477ac */ /* 0x000e620008000800 */
[----:B0-----:R-:W-:Y:S01]  /*0030*/  VIADD R1, R1, 0xfffffff8 ;  /* 0xfffffff801017836 */ /* 0x001fe20000000000 */
[----:B------:R-:W-:-:S04]  /*0040*/  CS2R R6, SRZ ;  /* 0x0000000000067805 */ /* 0x000fc8000001ff00 */
[----:B------:R0:W2:Y:S01]  /*0050*/  LDC.64 R8, c[0x4][R2] ;  /* 0x0100000002087b82 */ /* 0x0000a20000000a00 */
[----:B------:R-:W3:Y:S01]  /*0060*/  LDCU.64 UR6, c[0x4][0x8] ;  /* 0x01000100ff0677ac */ /* 0x000ee20008000a00 */
[----:B------:R-:W4:Y:S01]  /*0070*/  LDCU UR5, c[0x0][0x2fc] ;  /* 0x00005f80ff0577ac */ /* 0x000f220008000800 */
[----:B-1----:R-:W-:Y:S01]  /*0080*/  IADD3 R16, P0, PT, R1, UR4, RZ ;  /* 0x0000000401107c10 */ /* 0x002fe2000ff1e0ff */
[----:B---3--:R-:W-:Y:S02]  /*0090*/  IMAD.U32 R4, RZ, RZ, UR6 ;  /* 0x00000006ff047e24 */ /* 0x008fe4000f8e00ff */
[----:B------:R-:W-:Y:S01]  /*00a0*/  IMAD.U32 R5, RZ, RZ, UR7 ;  /* 0x00000007ff057e24 */ /* 0x000fe2000f8e00ff */
[----:B0---4-:R-:W-:-:S09]  /*00b0*/  IADD3.X R17, PT, PT, RZ, UR5, RZ, P0, !PT ;  /* 0x00000005ff117c10 */ /* 0x011fd200087fe4ff */
[----:B------:R-:W-:-:S07]  /*00c0*/  LEPC R20, `(.L_x_0) ;  /* 0x000000001014794e */ /* 0x000fce0000000000 */
[----:B--2---:R-:W-:Y:S05]  /*00d0*/  CALL.ABS.NOINC R8 ;  /* 0x0000000008007343 */ /* 0x004fea0003c00000 */
.L_x_0:
[----:B------:R-:W0:Y:S01]  /*00e0*/  LDC R0, c[0x0][0x380] ;  /* 0x0000e000ff007b82 */ /* 0x000e220000000800 */
[----:B------:R-:W1:Y:S01]  /*00f0*/  LDCU.64 UR4, c[0x4][0x10] ;  /* 0x01000200ff0477ac */ /* 0x000e620008000a00 */
[----:B------:R-:W-:Y:S01]  /*0100*/  MOV R6, R16 ;  /* 0x0000001000067202 */ /* 0x000fe20000000f00 */
[----:B------:R-:W-:-:S05]  /*0110*/  IMAD.MOV.U32 R7, RZ, RZ, R17 ;  /* 0x000000ffff077224 */ /* 0x000fca00078e0011 */
[----:B------:R2:W3:Y:S01]  /*0120*/  LDC.64 R8, c[0x4][R2] ;  /* 0x0100000002087b82 */ /* 0x0004e20000000a00 */
[----:B-1----:R-:W-:Y:S02]  /*0130*/  IMAD.U32 R4, RZ, RZ, UR4 ;  /* 0x00000004ff047e24 */ /* 0x002fe4000f8e00ff */
[----:B------:R-:W-:Y:S01]  /*0140*/  IMAD.U32 R5, RZ, RZ, UR5 ;  /* 0x00000005ff057e24 */ /* 0x000fe2000f8e00ff */
[----:B0-----:R2:W-:Y:S06]  /*0150*/  STL [R1], R0 ;  /* 0x0000000001007387 */ /* 0x0015ec0000100800 */
[----:B------:R-:W-:-:S07]  /*0160*/  LEPC R20, `(.L_x_1) ;  /* 0x000000001014794e */ /* 0x000fce0000000000 */
[----:B--23--:R-:W-:Y:S05]  /*0170*/  CALL.ABS.NOINC R8 ;  /* 0x0000000008007343 */ /* 0x00cfea0003c00000 */
.L_x_1:
[----:B------:R-:W0:Y:S01]  /*0180*/  LDC.64 R2, c[0x4][R2] ;  /* 0x0100000002027b82 */ /* 0x000e220000000a00 */
[----:B------:R-:W1:Y:S01]  /*0190*/  LDCU.64 UR4, c[0x4][0x18] ;  /* 0x01000300ff0477ac */ /* 0x000e620008000a00 */
[----:B------:R-:W-:Y:S01]  /*01a0*/  CS2R R6, SRZ ;  /* 0x0000000000067805 */ /* 0x000fe2000001ff00 */
[----:B-1----:R-:W-:Y:S01]  /*01b0*/  IMAD.U32 R4, RZ, RZ, UR4 ;  /* 0x00000004ff047e24 */ /* 0x002fe2000f8e00ff */
[----:B------:R-:W-:-:S07]  /*01c0*/  MOV R5, UR5 ;  /* 0x0000000500057c02 */ /* 0x000fce0008000f00 */
[----:B------:R-:W-:-:S07]  /*01d0*/  LEPC R20, `(.L_x_2) ;  /* 0x000000001014794e */ /* 0x000fce0000000000 */
[----:B0-----:R-:W-:Y:S05]  /*01e0*/  CALL.ABS.NOINC R2 ;  /* 0x0000000002007343 */ /* 0x001fea0003c00000 */
.L_x_2:
[----:B------:R-:W-:Y:S05]  /*01f0*/  EXIT ;  /* 0x000000000000794d */ /* 0x000fea0003800000 */
.L_x_3:
[----:B------:R-:W-:-:S00]  /*0200*/  BRA `(.L_x_3) ;  /* 0xfffffffc00fc7947 */ /* 0x000fc0000383ffff */
[----:B------:R-:W-:-:S00]  /*0210*/  NOP ;  /* 0x0000000000007918 */ /* 0x000fc00000000000 */
        /* <DEDUP_REMOVED lines=14> */
.L_x_4:


//--------------------- .nv.global.init           --------------------------
	.section	.nv.global.init,"aw",@progbits
.nv.global.init:
	.type		$str$1,@object
	.size		$str$1,($str - $str$1)
$str$1:
        /*0000*/ 	.byte	0x61, 0x72, 0x67, 0x3a, 0x20, 0x25, 0x64, 0x0a, 0x00
	.type		$str,@object
	.size		$str,($str$2 - $str)
$str:
        /*0009*/ 	.byte	0x73, 0x69, 0x6d, 0x70, 0x6c, 0x65, 0x20, 0x61, 0x72, 0x67, 0x73, 0x3a, 0x0a, 0x00
	.type		$str$2,@object
	.size		$str$2,(.L_2 - $str$2)
$str$2:
        /*0017*/ 	.byte	0x73, 0x69, 0x6d, 0x70, 0x6c, 0x65, 0x20, 0x61, 0x72, 0x67, 0x73, 0x20, 0x64, 0x6f, 0x6e, 0x65
        /*0027*/ 	.byte	0x2e, 0x0a, 0x00
.L_2:


//--------------------- .nv.shared.reserved.0     --------------------------
	.section	.nv.shared.reserved.0,"aw",@nobits
	.weak		__nv_reservedSMEM_offset_0_alias
	.size		__nv_reservedSMEM_offset_0_alias, 0, 64
	.other		__nv_reservedSMEM_offset_0_alias,@"STO_CUDA_RESERVED_SHARED STV_DEFAULT"
__nv_reservedSMEM_offset_0_alias:
	.zero		0
	.zero		64


//--------------------- .nv.constant0._Z6simplei  --------------------------
	.section	.nv.constant0._Z6simplei,"a",@progbits
	.sectionflags	@""
	.align	4
.nv.constant0._Z6simplei:
	.zero		900


//--------------------- SYMBOLS --------------------------

	.type		.nv.reservedSmem.offset0,@object
	.size		.nv.reservedSmem.offset0,0x4
	.type		vprintf,@function
